//
// Generated by NVIDIA NVVM Compiler
//
// Compiler Build ID: CL-36424714
// Cuda compilation tools, release 13.0, V13.0.88
// Based on NVVM 20.0.0
//

.version 9.0
.target sm_100
.address_size 64

	// .globl	_Z15matrix_additioniPdS_S_

.visible .entry _Z15matrix_additioniPdS_S_(
	.param .u32 _Z15matrix_additioniPdS_S__param_0,
	.param .u64 .ptr .align 1 _Z15matrix_additioniPdS_S__param_1,
	.param .u64 .ptr .align 1 _Z15matrix_additioniPdS_S__param_2,
	.param .u64 .ptr .align 1 _Z15matrix_additioniPdS_S__param_3
)
{
	.reg .b32 	%r<11>;
	.reg .b64 	%rd<11>;
	.reg .b64 	%fd<4>;

	ld.param.u32 	%r1, [_Z15matrix_additioniPdS_S__param_0];
	ld.param.u64 	%rd1, [_Z15matrix_additioniPdS_S__param_1];
	ld.param.u64 	%rd2, [_Z15matrix_additioniPdS_S__param_2];
	ld.param.u64 	%rd3, [_Z15matrix_additioniPdS_S__param_3];
	cvta.to.global.u64 	%rd4, %rd3;
	cvta.to.global.u64 	%rd5, %rd2;
	cvta.to.global.u64 	%rd6, %rd1;
	mov.u32 	%r2, %ctaid.y;
	mov.u32 	%r3, %ntid.y;
	mov.u32 	%r4, %tid.y;
	mad.lo.s32 	%r5, %r2, %r3, %r4;
	mov.u32 	%r6, %ctaid.x;
	mov.u32 	%r7, %ntid.x;
	mov.u32 	%r8, %tid.x;
	mad.lo.s32 	%r9, %r6, %r7, %r8;
	mad.lo.s32 	%r10, %r5, %r1, %r9;
	mul.wide.s32 	%rd7, %r10, 8;
	add.s64 	%rd8, %rd6, %rd7;
	ld.global.f64 	%fd1, [%rd8];
	add.s64 	%rd9, %rd5, %rd7;
	ld.global.f64 	%fd2, [%rd9];
	add.f64 	%fd3, %fd1, %fd2;
	add.s64 	%rd10, %rd4, %rd7;
	st.global.f64 	[%rd10], %fd3;
	ret;

}


// ===== COMPILED SASS (sm_100) =====

	.target	sm_100

	.elftype	@"ET_EXEC"


//--------------------- .note.nv.tkinfo           --------------------------
	.section	.note.nv.tkinfo,"",@"SHT_NOTE"
	.sectionflags	@"SHF_NOTE_NV_TKINFO"
	.tkinfo
        /*0018*/ 	.word	0x00000002
        /*0030*/ 	.string	""
        /*0030*/ 	.string	"ptxas"
        /*0030*/ 	.string	"Cuda compilation tools, release 13.0, V13.0.88"
        /*0030*/ 	.string	"Build cuda_13.0.r13.0/compiler.36424714_0"
        /*0030*/ 	.string	"-arch sm_100 -m 64 "



//--------------------- .note.nv.cuinfo           --------------------------
	.section	.note.nv.cuinfo,"",@"SHT_NOTE"
	.sectionflags	@"SHF_NOTE_NV_CUINFO"
        /*0018*/ 	.short	0x0002
        /*001a*/ 	.short	0x0064
        /*001c*/ 	.short	0x0082
	.zero		2


//--------------------- .nv.info                  --------------------------
	.section	.nv.info,"",@"SHT_CUDA_INFO"
	.align	4


	//----- nvinfo : EIATTR_REGCOUNT
	.align		4
        /*0000*/ 	.byte	0x04, 0x2f
        /*0002*/ 	.short	(.L_1 - .L_0)
	.align		4
.L_0:
        /*0004*/ 	.word	index@(_Z15matrix_additioniPdS_S_)
        /*0008*/ 	.word	0x0000000e


	//----- nvinfo : EIATTR_FRAME_SIZE
	.align		4
.L_1:
        /*000c*/ 	.byte	0x04, 0x11
        /*000e*/ 	.short	(.L_3 - .L_2)
	.align		4
.L_2:
        /*0010*/ 	.word	index@(_Z15matrix_additioniPdS_S_)
        /*0014*/ 	.word	0x00000000


	//----- nvinfo : EIATTR_MIN_STACK_SIZE
	.align		4
.L_3:
        /*0018*/ 	.byte	0x04, 0x12
        /*001a*/ 	.short	(.L_5 - .L_4)
	.align		4
.L_4:
        /*001c*/ 	.word	index@(_Z15matrix_additioniPdS_S_)
        /*0020*/ 	.word	0x00000000
.L_5:


//--------------------- .nv.compat                --------------------------
	.section	.nv.compat,"",@"SHT_CUDA_COMPAT_INFO"
	.align	4
        /*0000*/ 	.byte	0x02, 0x09, 0x00, 0x00, 0x02, 0x02, 0x01, 0x00, 0x02, 0x05, 0x05, 0x00, 0x03, 0x07, 0x01, 0x01
        /*0010*/ 	.byte	0x02, 0x03, 0x00, 0x00, 0x02, 0x06, 0x01, 0x00, 0x04, 0x0b, 0x08, 0x00, 0x01, 0x00, 0x00, 0x00
        /*0020*/ 	.byte	0x00, 0x00, 0x00, 0x00


//--------------------- .nv.info._Z15matrix_additioniPdS_S_ --------------------------
	.section	.nv.info._Z15matrix_additioniPdS_S_,"",@"SHT_CUDA_INFO"
	.sectionflags	@""
	.align	4


	//----- nvinfo : EIATTR_CUDA_API_VERSION
	.align		4
        /*0000*/ 	.byte	0x04, 0x37
        /*0002*/ 	.short	(.L_7 - .L_6)
.L_6:
        /*0004*/ 	.word	0x00000082


	//----- nvinfo : EIATTR_KPARAM_INFO
	.align		4
.L_7:
        /*0008*/ 	.byte	0x04, 0x17
        /*000a*/ 	.short	(.L_9 - .L_8)
.L_8:
        /*000c*/ 	.word	0x00000000
        /*0010*/ 	.short	0x0003
        /*0012*/ 	.short	0x0018
        /*0014*/ 	.byte	0x00, 0xf5, 0x21, 0x00


	//----- nvinfo : EIATTR_KPARAM_INFO
	.align		4
.L_9:
        /*0018*/ 	.byte	0x04, 0x17
        /*001a*/ 	.short	(.L_11 - .L_10)
.L_10:
        /*001c*/ 	.word	0x00000000
        /*0020*/ 	.short	0x0002
        /*0022*/ 	.short	0x0010
        /*0024*/ 	.byte	0x00, 0xf5, 0x21, 0x00


	//----- nvinfo : EIATTR_KPARAM_INFO
	.align		4
.L_11:
        /*0028*/ 	.byte	0x04, 0x17
        /*002a*/ 	.short	(.L_13 - .L_12)
.L_12:
        /*002c*/ 	.word	0x00000000
        /*0030*/ 	.short	0x0001
        /*0032*/ 	.short	0x0008
        /*0034*/ 	.byte	0x00, 0xf5, 0x21, 0x00


	//----- nvinfo : EIATTR_KPARAM_INFO
	.align		4
.L_13:
        /*0038*/ 	.byte	0x04, 0x17
        /*003a*/ 	.short	(.L_15 - .L_14)
.L_14:
        /*003c*/ 	.word	0x00000000
        /*0040*/ 	.short	0x0000
        /*0042*/ 	.short	0x0000
        /*0044*/ 	.byte	0x00, 0xf0, 0x11, 0x00


	//----- nvinfo : EIATTR_SPARSE_MMA_MASK
	.align		4
.L_15:
        /*0048*/ 	.byte	0x03, 0x50
        /*004a*/ 	.short	0x0000


	//----- nvinfo : EIATTR_MAXREG_COUNT
	.align		4
        /*004c*/ 	.byte	0x03, 0x1b
        /*004e*/ 	.short	0x00ff


	//----- nvinfo : EIATTR_MERCURY_ISA_VERSION
	.align		4
        /*0050*/ 	.byte	0x03, 0x5f
        /*0052*/ 	.short	0x0101


	//----- nvinfo : EIATTR_VRC_CTA_INIT_COUNT
	.align		4
        /*0054*/ 	.byte	0x02, 0x4a
	.zero		1
	.zero		1


	//----- nvinfo : EIATTR_EXIT_INSTR_OFFSETS
	.align		4
        /*0058*/ 	.byte	0x04, 0x1c
        /*005a*/ 	.short	(.L_17 - .L_16)


	//   ....[0]....
.L_16:
        /*005c*/ 	.word	0x00000160


	//----- nvinfo : EIATTR_CBANK_PARAM_SIZE
	.align		4
.L_17:
        /*0060*/ 	.byte	0x03, 0x19
        /*0062*/ 	.short	0x0020


	//----- nvinfo : EIATTR_PARAM_CBANK
	.align		4
        /*0064*/ 	.byte	0x04, 0x0a
        /*0066*/ 	.short	(.L_19 - .L_18)
	.align		4
.L_18:
        /*0068*/ 	.word	index@(.nv.constant0._Z15matrix_additioniPdS_S_)
        /*006c*/ 	.short	0x0380
        /*006e*/ 	.short	0x0020


	//----- nvinfo : EIATTR_SW_WAR
	.align		4
.L_19:
        /*0070*/ 	.byte	0x04, 0x36
        /*0072*/ 	.short	(.L_21 - .L_20)
.L_20:
        /*0074*/ 	.word	0x00000008
.L_21:


//--------------------- .nv.callgraph             --------------------------
	.section	.nv.callgraph,"",@"SHT_CUDA_CALLGRAPH"
	.align	4
	.sectionentsize	8
	.align		4
        /*0000*/ 	.word	0x00000000
	.align		4
        /*0004*/ 	.word	0xffffffff
	.align		4
        /*0008*/ 	.word	0x00000000
	.align		4
        /*000c*/ 	.word	0xfffffffe
	.align		4
        /*0010*/ 	.word	0x00000000
	.align		4
        /*0014*/ 	.word	0xfffffffd
	.align		4
        /*0018*/ 	.word	0x00000000
	.align		4
        /*001c*/ 	.word	0xfffffffc


//--------------------- .text._Z15matrix_additioniPdS_S_ --------------------------
	.section	.text._Z15matrix_additioniPdS_S_,"ax",@progbits
	.align	128
        .global         _Z15matrix_additioniPdS_S_
        .type           _Z15matrix_additioniPdS_S_,@function
        .size           _Z15matrix_additioniPdS_S_,(.L_x_1 - _Z15matrix_additioniPdS_S_)
        .other          _Z15matrix_additioniPdS_S_,@"STO_CUDA_ENTRY STV_DEFAULT"
_Z15matrix_additioniPdS_S_:
.text._Z15matrix_additioniPdS_S_:
[----:B------:R-:W-:Y:S01]  /*0000*/  LDC R1, c[0x0][0x37c] ;  /* 0x0000df00ff017b82 */ /* 0x000fe20000000800 */
[----:B------:R-:W0:Y:S07]  /*0010*/  S2R R7, SR_TID.Y ;  /* 0x0000000000077919 */ /* 0x000e2e0000002200 */
[----:B------:R-:W0:Y:S01]  /*0020*/  S2UR UR6, SR_CTAID.Y ;  /* 0x00000000000679c3 */ /* 0x000e220000002600 */
[----:B------:R-:W1:Y:S01]  /*0030*/  LDCU UR8, c[0x0][0x380] ;  /* 0x00007000ff0877ac */ /* 0x000e620008000800 */
[----:B------:R-:W2:Y:S01]  /*0040*/  S2R R9, SR_TID.X ;  /* 0x0000000000097919 */ /* 0x000ea20000002100 */
[----:B------:R-:W3:Y:S05]  /*0050*/  LDCU.64 UR4, c[0x0][0x358] ;  /* 0x00006b00ff0477ac */ /* 0x000eea0008000a00 */
[----:B------:R-:W0:Y:S08]  /*0060*/  LDC R0, c[0x0][0x364] ;  /* 0x0000d900ff007b82 */ /* 0x000e300000000800 */
[----:B------:R-:W2:Y:S08]  /*0070*/  S2UR UR7, SR_CTAID.X ;  /* 0x00000000000779c3 */ /* 0x000eb00000002500 */
[----:B------:R-:W2:Y:S08]  /*0080*/  LDC R6, c[0x0][0x360] ;  /* 0x0000d800ff067b82 */ /* 0x000eb00000000800 */
[----:B------:R-:W4:Y:S01]  /*0090*/  LDC.64 R2, c[0x0][0x388] ;  /* 0x0000e200ff027b82 */ /* 0x000f220000000a00 */
[----:B0-----:R-:W-:-:S07]  /*00a0*/  IMAD R0, R0, UR6, R7 ;  /* 0x0000000600007c24 */ /* 0x001fce000f8e0207 */
[----:B------:R-:W0:Y:S01]  /*00b0*/  LDC.64 R4, c[0x0][0x390] ;  /* 0x0000e400ff047b82 */ /* 0x000e220000000a00 */
[----:B--2---:R-:W-:-:S07]  /*00c0*/  IMAD R7, R6, UR7, R9 ;  /* 0x0000000706077c24 */ /* 0x004fce000f8e0209 */
[----:B------:R-:W2:Y:S01]  /*00d0*/  LDC.64 R8, c[0x0][0x398] ;  /* 0x0000e600ff087b82 */ /* 0x000ea20000000a00 */
[----:B-1----:R-:W-:-:S04]  /*00e0*/  IMAD R11, R0, UR8, R7 ;  /* 0x00000008000b7c24 */ /* 0x002fc8000f8e0207 */
[----:B----4-:R-:W-:-:S06]  /*00f0*/  IMAD.WIDE R2, R11, 0x8, R2 ;  /* 0x000000080b027825 */ /* 0x010fcc00078e0202 */
[----:B---3--:R-:W3:Y:S01]  /*0100*/  LDG.E.64 R2, desc[UR4][R2.64] ;  /* 0x0000000402027981 */ /* 0x008ee2000c1e1b00 */
[----:B0-----:R-:W-:-:S06]  /*0110*/  IMAD.WIDE R4, R11, 0x8, R4 ;  /* 0x000000080b047825 */ /* 0x001fcc00078e0204 */
[----:B------:R-:W3:Y:S01]  /*0120*/  LDG.E.64 R4, desc[UR4][R4.64] ;  /* 0x0000000404047981 */ /* 0x000ee2000c1e1b00 */
[----:B--2---:R-:W-:Y:S01]  /*0130*/  IMAD.WIDE R8, R11, 0x8, R8 ;  /* 0x000000080b087825 */ /* 0x004fe200078e0208 */
[----:B---3--:R-:W-:-:S07]  /*0140*/  DADD R6, R2, R4 ;  /* 0x0000000002067229 */ /* 0x008fce0000000004 */
[----:B------:R-:W-:Y:S01]  /*0150*/  STG.E.64 desc[UR4][R8.64], R6 ;  /* 0x0000000608007986 */ /* 0x000fe2000c101b04 */
[----:B------:R-:W-:Y:S05]  /*0160*/  EXIT ;  /* 0x000000000000794d */ /* 0x000fea0003800000 */
.L_x_0:
[----:B------:R-:W-:-:S00]  /*0170*/  BRA `(.L_x_0) ;  /* 0xfffffffc00fc7947 */ /* 0x000fc0000383ffff */
[----:B------:R-:W-:-:S00]  /*0180*/  NOP ;  /* 0x0000000000007918 */ /* 0x000fc00000000000 */
[----:B------:R-:W-:-:S00]  /*0190*/  NOP ;  /* 0x0000000000007918 */ /* 0x000fc00000000000 */
[----:B------:R-:W-:-:S00]  /*01a0*/  NOP ;  /* 0x0000000000007918 */ /* 0x000fc00000000000 */
[----:B------:R-:W-:-:S00]  /*01b0*/  NOP ;  /* 0x0000000000007918 */ /* 0x000fc00000000000 */
[----:B------:R-:W-:-:S00]  /*01c0*/  NOP ;  /* 0x0000000000007918 */ /* 0x000fc00000000000 */
[----:B------:R-:W-:-:S00]  /*01d0*/  NOP ;  /* 0x0000000000007918 */ /* 0x000fc00000000000 */
[----:B------:R-:W-:-:S00]  /*01e0*/  NOP ;  /* 0x0000000000007918 */ /* 0x000fc00000000000 */
[----:B------:R-:W-:-:S00]  /*01f0*/  NOP ;  /* 0x0000000000007918 */ /* 0x000fc00000000000 */
.L_x_1:


//--------------------- .nv.shared.reserved.0     --------------------------
	.section	.nv.shared.reserved.0,"aw",@nobits
	.weak		__nv_reservedSMEM_offset_0_alias
	.size		__nv_reservedSMEM_offset_0_alias, 0, 64
	.other		__nv_reservedSMEM_offset_0_alias,@"STO_CUDA_RESERVED_SHARED STV_DEFAULT"
__nv_reservedSMEM_offset_0_alias:
	.zero		0
	.zero		64


//--------------------- .nv.constant0._Z15matrix_additioniPdS_S_ --------------------------
	.section	.nv.constant0._Z15matrix_additioniPdS_S_,"a",@progbits
	.sectionflags	@""
	.align	4
.nv.constant0._Z15matrix_additioniPdS_S_:
	.zero		928


//--------------------- SYMBOLS --------------------------

	.type		.nv.reservedSmem.offset0,@object
	.size		.nv.reservedSmem.offset0,0x4
